//
// Generated by NVIDIA NVVM Compiler
//
// Compiler Build ID: CL-36424714
// Cuda compilation tools, release 13.0, V13.0.88
// Based on NVVM 20.0.0
//

.version 9.0
.target sm_100
.address_size 64

	// .globl	_Z16gemmTilingKernelPKfS0_Pfiii
// _ZZ16gemmTilingKernelPKfS0_PfiiiE3s_A has been demoted
// _ZZ16gemmTilingKernelPKfS0_PfiiiE3s_B has been demoted

.visible .entry _Z16gemmTilingKernelPKfS0_Pfiii(
	.param .u64 .ptr .align 1 _Z16gemmTilingKernelPKfS0_Pfiii_param_0,
	.param .u64 .ptr .align 1 _Z16gemmTilingKernelPKfS0_Pfiii_param_1,
	.param .u64 .ptr .align 1 _Z16gemmTilingKernelPKfS0_Pfiii_param_2,
	.param .u32 _Z16gemmTilingKernelPKfS0_Pfiii_param_3,
	.param .u32 _Z16gemmTilingKernelPKfS0_Pfiii_param_4,
	.param .u32 _Z16gemmTilingKernelPKfS0_Pfiii_param_5
)
{
	.reg .pred 	%p<12>;
	.reg .b32 	%r<42>;
	.reg .b32 	%f<111>;
	.reg .b64 	%rd<13>;
	// demoted variable
	.shared .align 4 .b8 _ZZ16gemmTilingKernelPKfS0_PfiiiE3s_A[4096];
	// demoted variable
	.shared .align 4 .b8 _ZZ16gemmTilingKernelPKfS0_PfiiiE3s_B[4096];
	ld.param.u64 	%rd4, [_Z16gemmTilingKernelPKfS0_Pfiii_param_0];
	ld.param.u64 	%rd5, [_Z16gemmTilingKernelPKfS0_Pfiii_param_1];
	ld.param.u64 	%rd6, [_Z16gemmTilingKernelPKfS0_Pfiii_param_2];
	ld.param.u32 	%r23, [_Z16gemmTilingKernelPKfS0_Pfiii_param_3];
	ld.param.u32 	%r24, [_Z16gemmTilingKernelPKfS0_Pfiii_param_4];
	ld.param.u32 	%r25, [_Z16gemmTilingKernelPKfS0_Pfiii_param_5];
	mov.u32 	%r26, %ctaid.y;
	mov.u32 	%r27, %ntid.y;
	mov.u32 	%r39, %tid.y;
	mad.lo.s32 	%r2, %r26, %r27, %r39;
	mov.u32 	%r28, %ctaid.x;
	mov.u32 	%r29, %ntid.x;
	mov.u32 	%r37, %tid.x;
	mad.lo.s32 	%r4, %r28, %r29, %r37;
	setp.lt.s32 	%p1, %r24, 1;
	mov.f32 	%f110, 0f00000000;
	@%p1 bra 	$L__BB0_7;
	add.s32 	%r30, %r24, 31;
	shr.u32 	%r31, %r30, 5;
	shl.b32 	%r32, %r39, 7;
	mov.u32 	%r33, _ZZ16gemmTilingKernelPKfS0_PfiiiE3s_A;
	add.s32 	%r5, %r33, %r32;
	shl.b32 	%r34, %r37, 2;
	add.s32 	%r6, %r5, %r34;
	mov.u32 	%r35, _ZZ16gemmTilingKernelPKfS0_PfiiiE3s_B;
	add.s32 	%r8, %r35, %r34;
	add.s32 	%r7, %r8, %r32;
	neg.s32 	%r41, %r31;
	mad.lo.s32 	%r40, %r39, %r25, %r4;
	shl.b32 	%r11, %r25, 5;
	mad.lo.s32 	%r38, %r24, %r2, %r37;
	cvta.to.global.u64 	%rd1, %rd4;
	cvta.to.global.u64 	%rd2, %rd5;
	mov.f32 	%f110, 0f00000000;
$L__BB0_2:
	setp.ge.s32 	%p2, %r2, %r23;
	mul.wide.s32 	%rd7, %r38, 4;
	add.s64 	%rd3, %rd1, %rd7;
	setp.ge.s32 	%p3, %r37, %r24;
	mov.f32 	%f108, 0f00000000;
	or.pred  	%p4, %p2, %p3;
	@%p4 bra 	$L__BB0_4;
	ld.global.f32 	%f108, [%rd3];
$L__BB0_4:
	setp.ge.s32 	%p5, %r4, %r25;
	st.shared.f32 	[%r6], %f108;
	setp.ge.s32 	%p6, %r39, %r24;
	mov.f32 	%f109, 0f00000000;
	or.pred  	%p7, %p5, %p6;
	@%p7 bra 	$L__BB0_6;
	mul.wide.s32 	%rd8, %r40, 4;
	add.s64 	%rd9, %rd2, %rd8;
	ld.global.f32 	%f109, [%rd9];
$L__BB0_6:
	st.shared.f32 	[%r7], %f109;
	bar.sync 	0;
	ld.shared.f32 	%f12, [%r5];
	ld.shared.f32 	%f13, [%r8];
	fma.rn.f32 	%f14, %f12, %f13, %f110;
	ld.shared.f32 	%f15, [%r5+4];
	ld.shared.f32 	%f16, [%r8+128];
	fma.rn.f32 	%f17, %f15, %f16, %f14;
	ld.shared.f32 	%f18, [%r5+8];
	ld.shared.f32 	%f19, [%r8+256];
	fma.rn.f32 	%f20, %f18, %f19, %f17;
	ld.shared.f32 	%f21, [%r5+12];
	ld.shared.f32 	%f22, [%r8+384];
	fma.rn.f32 	%f23, %f21, %f22, %f20;
	ld.shared.f32 	%f24, [%r5+16];
	ld.shared.f32 	%f25, [%r8+512];
	fma.rn.f32 	%f26, %f24, %f25, %f23;
	ld.shared.f32 	%f27, [%r5+20];
	ld.shared.f32 	%f28, [%r8+640];
	fma.rn.f32 	%f29, %f27, %f28, %f26;
	ld.shared.f32 	%f30, [%r5+24];
	ld.shared.f32 	%f31, [%r8+768];
	fma.rn.f32 	%f32, %f30, %f31, %f29;
	ld.shared.f32 	%f33, [%r5+28];
	ld.shared.f32 	%f34, [%r8+896];
	fma.rn.f32 	%f35, %f33, %f34, %f32;
	ld.shared.f32 	%f36, [%r5+32];
	ld.shared.f32 	%f37, [%r8+1024];
	fma.rn.f32 	%f38, %f36, %f37, %f35;
	ld.shared.f32 	%f39, [%r5+36];
	ld.shared.f32 	%f40, [%r8+1152];
	fma.rn.f32 	%f41, %f39, %f40, %f38;
	ld.shared.f32 	%f42, [%r5+40];
	ld.shared.f32 	%f43, [%r8+1280];
	fma.rn.f32 	%f44, %f42, %f43, %f41;
	ld.shared.f32 	%f45, [%r5+44];
	ld.shared.f32 	%f46, [%r8+1408];
	fma.rn.f32 	%f47, %f45, %f46, %f44;
	ld.shared.f32 	%f48, [%r5+48];
	ld.shared.f32 	%f49, [%r8+1536];
	fma.rn.f32 	%f50, %f48, %f49, %f47;
	ld.shared.f32 	%f51, [%r5+52];
	ld.shared.f32 	%f52, [%r8+1664];
	fma.rn.f32 	%f53, %f51, %f52, %f50;
	ld.shared.f32 	%f54, [%r5+56];
	ld.shared.f32 	%f55, [%r8+1792];
	fma.rn.f32 	%f56, %f54, %f55, %f53;
	ld.shared.f32 	%f57, [%r5+60];
	ld.shared.f32 	%f58, [%r8+1920];
	fma.rn.f32 	%f59, %f57, %f58, %f56;
	ld.shared.f32 	%f60, [%r5+64];
	ld.shared.f32 	%f61, [%r8+2048];
	fma.rn.f32 	%f62, %f60, %f61, %f59;
	ld.shared.f32 	%f63, [%r5+68];
	ld.shared.f32 	%f64, [%r8+2176];
	fma.rn.f32 	%f65, %f63, %f64, %f62;
	ld.shared.f32 	%f66, [%r5+72];
	ld.shared.f32 	%f67, [%r8+2304];
	fma.rn.f32 	%f68, %f66, %f67, %f65;
	ld.shared.f32 	%f69, [%r5+76];
	ld.shared.f32 	%f70, [%r8+2432];
	fma.rn.f32 	%f71, %f69, %f70, %f68;
	ld.shared.f32 	%f72, [%r5+80];
	ld.shared.f32 	%f73, [%r8+2560];
	fma.rn.f32 	%f74, %f72, %f73, %f71;
	ld.shared.f32 	%f75, [%r5+84];
	ld.shared.f32 	%f76, [%r8+2688];
	fma.rn.f32 	%f77, %f75, %f76, %f74;
	ld.shared.f32 	%f78, [%r5+88];
	ld.shared.f32 	%f79, [%r8+2816];
	fma.rn.f32 	%f80, %f78, %f79, %f77;
	ld.shared.f32 	%f81, [%r5+92];
	ld.shared.f32 	%f82, [%r8+2944];
	fma.rn.f32 	%f83, %f81, %f82, %f80;
	ld.shared.f32 	%f84, [%r5+96];
	ld.shared.f32 	%f85, [%r8+3072];
	fma.rn.f32 	%f86, %f84, %f85, %f83;
	ld.shared.f32 	%f87, [%r5+100];
	ld.shared.f32 	%f88, [%r8+3200];
	fma.rn.f32 	%f89, %f87, %f88, %f86;
	ld.shared.f32 	%f90, [%r5+104];
	ld.shared.f32 	%f91, [%r8+3328];
	fma.rn.f32 	%f92, %f90, %f91, %f89;
	ld.shared.f32 	%f93, [%r5+108];
	ld.shared.f32 	%f94, [%r8+3456];
	fma.rn.f32 	%f95, %f93, %f94, %f92;
	ld.shared.f32 	%f96, [%r5+112];
	ld.shared.f32 	%f97, [%r8+3584];
	fma.rn.f32 	%f98, %f96, %f97, %f95;
	ld.shared.f32 	%f99, [%r5+116];
	ld.shared.f32 	%f100, [%r8+3712];
	fma.rn.f32 	%f101, %f99, %f100, %f98;
	ld.shared.f32 	%f102, [%r5+120];
	ld.shared.f32 	%f103, [%r8+3840];
	fma.rn.f32 	%f104, %f102, %f103, %f101;
	ld.shared.f32 	%f105, [%r5+124];
	ld.shared.f32 	%f106, [%r8+3968];
	fma.rn.f32 	%f110, %f105, %f106, %f104;
	bar.sync 	0;
	add.s32 	%r41, %r41, 1;
	setp.ne.s32 	%p8, %r41, 0;
	add.s32 	%r40, %r40, %r11;
	add.s32 	%r39, %r39, 32;
	add.s32 	%r38, %r38, 32;
	add.s32 	%r37, %r37, 32;
	@%p8 bra 	$L__BB0_2;
$L__BB0_7:
	setp.ge.s32 	%p9, %r2, %r23;
	setp.ge.s32 	%p10, %r4, %r25;
	or.pred  	%p11, %p9, %p10;
	@%p11 bra 	$L__BB0_9;
	mad.lo.s32 	%r36, %r25, %r2, %r4;
	cvta.to.global.u64 	%rd10, %rd6;
	mul.wide.s32 	%rd11, %r36, 4;
	add.s64 	%rd12, %rd10, %rd11;
	st.global.f32 	[%rd12], %f110;
$L__BB0_9:
	ret;

}


// ===== COMPILED SASS (sm_100) =====

	.target	sm_100

	.elftype	@"ET_EXEC"


//--------------------- .note.nv.tkinfo           --------------------------
	.section	.note.nv.tkinfo,"",@"SHT_NOTE"
	.sectionflags	@"SHF_NOTE_NV_TKINFO"
	.tkinfo
        /*0018*/ 	.word	0x00000002
        /*0030*/ 	.string	""
        /*0030*/ 	.string	"ptxas"
        /*0030*/ 	.string	"Cuda compilation tools, release 13.0, V13.0.88"
        /*0030*/ 	.string	"Build cuda_13.0.r13.0/compiler.36424714_0"
        /*0030*/ 	.string	"-arch sm_100 -m 64 "



//--------------------- .note.nv.cuinfo           --------------------------
	.section	.note.nv.cuinfo,"",@"SHT_NOTE"
	.sectionflags	@"SHF_NOTE_NV_CUINFO"
        /*0018*/ 	.short	0x0002
        /*001a*/ 	.short	0x0064
        /*001c*/ 	.short	0x0082
	.zero		2


//--------------------- .nv.info                  --------------------------
	.section	.nv.info,"",@"SHT_CUDA_INFO"
	.align	4


	//----- nvinfo : EIATTR_REGCOUNT
	.align		4
        /*0000*/ 	.byte	0x04, 0x2f
        /*0002*/ 	.short	(.L_1 - .L_0)
	.align		4
.L_0:
        /*0004*/ 	.word	index@(_Z16gemmTilingKernelPKfS0_Pfiii)
        /*0008*/ 	.word	0x00000020


	//----- nvinfo : EIATTR_FRAME_SIZE
	.align		4
.L_1:
        /*000c*/ 	.byte	0x04, 0x11
        /*000e*/ 	.short	(.L_3 - .L_2)
	.align		4
.L_2:
        /*0010*/ 	.word	index@(_Z16gemmTilingKernelPKfS0_Pfiii)
        /*0014*/ 	.word	0x00000000


	//----- nvinfo : EIATTR_MIN_STACK_SIZE
	.align		4
.L_3:
        /*0018*/ 	.byte	0x04, 0x12
        /*001a*/ 	.short	(.L_5 - .L_4)
	.align		4
.L_4:
        /*001c*/ 	.word	index@(_Z16gemmTilingKernelPKfS0_Pfiii)
        /*0020*/ 	.word	0x00000000
.L_5:


//--------------------- .nv.compat                --------------------------
	.section	.nv.compat,"",@"SHT_CUDA_COMPAT_INFO"
	.align	4
        /*0000*/ 	.byte	0x02, 0x09, 0x00, 0x00, 0x02, 0x02, 0x01, 0x00, 0x02, 0x05, 0x05, 0x00, 0x03, 0x07, 0x01, 0x01
        /*0010*/ 	.byte	0x02, 0x03, 0x00, 0x00, 0x02, 0x06, 0x01, 0x00, 0x04, 0x0b, 0x08, 0x00, 0x09, 0x00, 0x00, 0x00
        /*0020*/ 	.byte	0x00, 0x00, 0x00, 0x00


//--------------------- .nv.info._Z16gemmTilingKernelPKfS0_Pfiii --------------------------
	.section	.nv.info._Z16gemmTilingKernelPKfS0_Pfiii,"",@"SHT_CUDA_INFO"
	.sectionflags	@""
	.align	4


	//----- nvinfo : EIATTR_CUDA_API_VERSION
	.align		4
        /*0000*/ 	.byte	0x04, 0x37
        /*0002*/ 	.short	(.L_7 - .L_6)
.L_6:
        /*0004*/ 	.word	0x00000082


	//----- nvinfo : EIATTR_KPARAM_INFO
	.align		4
.L_7:
        /*0008*/ 	.byte	0x04, 0x17
        /*000a*/ 	.short	(.L_9 - .L_8)
.L_8:
        /*000c*/ 	.word	0x00000000
        /*0010*/ 	.short	0x0005
        /*0012*/ 	.short	0x0020
        /*0014*/ 	.byte	0x00, 0xf0, 0x11, 0x00


	//----- nvinfo : EIATTR_KPARAM_INFO
	.align		4
.L_9:
        /*0018*/ 	.byte	0x04, 0x17
        /*001a*/ 	.short	(.L_11 - .L_10)
.L_10:
        /*001c*/ 	.word	0x00000000
        /*0020*/ 	.short	0x0004
        /*0022*/ 	.short	0x001c
        /*0024*/ 	.byte	0x00, 0xf0, 0x11, 0x00


	//----- nvinfo : EIATTR_KPARAM_INFO
	.align		4
.L_11:
        /*0028*/ 	.byte	0x04, 0x17
        /*002a*/ 	.short	(.L_13 - .L_12)
.L_12:
        /*002c*/ 	.word	0x00000000
        /*0030*/ 	.short	0x0003
        /*0032*/ 	.short	0x0018
        /*0034*/ 	.byte	0x00, 0xf0, 0x11, 0x00


	//----- nvinfo : EIATTR_KPARAM_INFO
	.align		4
.L_13:
        /*0038*/ 	.byte	0x04, 0x17
        /*003a*/ 	.short	(.L_15 - .L_14)
.L_14:
        /*003c*/ 	.word	0x00000000
        /*0040*/ 	.short	0x0002
        /*0042*/ 	.short	0x0010
        /*0044*/ 	.byte	0x00, 0xf5, 0x21, 0x00


	//----- nvinfo : EIATTR_KPARAM_INFO
	.align		4
.L_15:
        /*0048*/ 	.byte	0x04, 0x17
        /*004a*/ 	.short	(.L_17 - .L_16)
.L_16:
        /*004c*/ 	.word	0x00000000
        /*0050*/ 	.short	0x0001
        /*0052*/ 	.short	0x0008
        /*0054*/ 	.byte	0x00, 0xf5, 0x21, 0x00


	//----- nvinfo : EIATTR_KPARAM_INFO
	.align		4
.L_17:
        /*0058*/ 	.byte	0x04, 0x17
        /*005a*/ 	.short	(.L_19 - .L_18)
.L_18:
        /*005c*/ 	.word	0x00000000
        /*0060*/ 	.short	0x0000
        /*0062*/ 	.short	0x0000
        /*0064*/ 	.byte	0x00, 0xf5, 0x21, 0x00


	//----- nvinfo : EIATTR_SPARSE_MMA_MASK
	.align		4
.L_19:
        /*0068*/ 	.byte	0x03, 0x50
        /*006a*/ 	.short	0x0000


	//----- nvinfo : EIATTR_MAXREG_COUNT
	.align		4
        /*006c*/ 	.byte	0x03, 0x1b
        /*006e*/ 	.short	0x00ff


	//----- nvinfo : EIATTR_NUM_BARRIERS
	.align		4
        /*0070*/ 	.byte	0x02, 0x4c
        /*0072*/ 	.byte	0x01
	.zero		1


	//----- nvinfo : EIATTR_MERCURY_ISA_VERSION
	.align		4
        /*0074*/ 	.byte	0x03, 0x5f
        /*0076*/ 	.short	0x0101


	//----- nvinfo : EIATTR_VRC_CTA_INIT_COUNT
	.align		4
        /*0078*/ 	.byte	0x02, 0x4a
	.zero		1
	.zero		1


	//----- nvinfo : EIATTR_EXIT_INSTR_OFFSETS
	.align		4
        /*007c*/ 	.byte	0x04, 0x1c
        /*007e*/ 	.short	(.L_21 - .L_20)


	//   ....[0]....
.L_20:
        /*0080*/ 	.word	0x00000830


	//   ....[1]....
        /*0084*/ 	.word	0x00000880


	//----- nvinfo : EIATTR_CBANK_PARAM_SIZE
	.align		4
.L_21:
        /*0088*/ 	.byte	0x03, 0x19
        /*008a*/ 	.short	0x0024


	//----- nvinfo : EIATTR_PARAM_CBANK
	.align		4
        /*008c*/ 	.byte	0x04, 0x0a
        /*008e*/ 	.short	(.L_23 - .L_22)
	.align		4
.L_22:
        /*0090*/ 	.word	index@(.nv.constant0._Z16gemmTilingKernelPKfS0_Pfiii)
        /*0094*/ 	.short	0x0380
        /*0096*/ 	.short	0x0024


	//----- nvinfo : EIATTR_SW_WAR
	.align		4
.L_23:
        /*0098*/ 	.byte	0x04, 0x36
        /*009a*/ 	.short	(.L_25 - .L_24)
.L_24:
        /*009c*/ 	.word	0x00000008
.L_25:


//--------------------- .nv.callgraph             --------------------------
	.section	.nv.callgraph,"",@"SHT_CUDA_CALLGRAPH"
	.align	4
	.sectionentsize	8
	.align		4
        /*0000*/ 	.word	0x00000000
	.align		4
        /*0004*/ 	.word	0xffffffff
	.align		4
        /*0008*/ 	.word	0x00000000
	.align		4
        /*000c*/ 	.word	0xfffffffe
	.align		4
        /*0010*/ 	.word	0x00000000
	.align		4
        /*0014*/ 	.word	0xfffffffd
	.align		4
        /*0018*/ 	.word	0x00000000
	.align		4
        /*001c*/ 	.word	0xfffffffc


//--------------------- .text._Z16gemmTilingKernelPKfS0_Pfiii --------------------------
	.section	.text._Z16gemmTilingKernelPKfS0_Pfiii,"ax",@progbits
	.align	128
        .global         _Z16gemmTilingKernelPKfS0_Pfiii
        .type           _Z16gemmTilingKernelPKfS0_Pfiii,@function
        .size           _Z16gemmTilingKernelPKfS0_Pfiii,(.L_x_3 - _Z16gemmTilingKernelPKfS0_Pfiii)
        .other          _Z16gemmTilingKernelPKfS0_Pfiii,@"STO_CUDA_ENTRY STV_DEFAULT"
_Z16gemmTilingKernelPKfS0_Pfiii:
.text._Z16gemmTilingKernelPKfS0_Pfiii:
[----:B------:R-:W-:Y:S01]  /*0000*/  LDC R1, c[0x0][0x37c] ;  /* 0x0000df00ff017b82 */ /* 0x000fe20000000800 */
[----:B------:R-:W0:Y:S01]  /*0010*/  S2R R17, SR_TID.Y ;  /* 0x0000000000117919 */ /* 0x000e220000002200 */
[----:B------:R-:W1:Y:S06]  /*0020*/  LDCU UR10, c[0x0][0x39c] ;  /* 0x00007380ff0a77ac */ /* 0x000e6c0008000800 */
[----:B------:R-:W0:Y:S01]  /*0030*/  LDC R19, c[0x0][0x364] ;  /* 0x0000d900ff137b82 */ /* 0x000e220000000800 */
[----:B------:R-:W-:Y:S01]  /*0040*/  HFMA2 R23, -RZ, RZ, 0, 0 ;  /* 0x00000000ff177431 */ /* 0x000fe200000001ff */
[----:B------:R-:W2:Y:S01]  /*0050*/  S2R R16, SR_TID.X ;  /* 0x0000000000107919 */ /* 0x000ea20000002100 */
[----:B------:R-:W3:Y:S01]  /*0060*/  LDCU UR14, c[0x0][0x3a0] ;  /* 0x00007400ff0e77ac */ /* 0x000ee20008000800 */
[----:B------:R-:W4:Y:S04]  /*0070*/  LDCU.64 UR8, c[0x0][0x358] ;  /* 0x00006b00ff0877ac */ /* 0x000f280008000a00 */
[----:B------:R-:W0:Y:S08]  /*0080*/  S2UR UR4, SR_CTAID.Y ;  /* 0x00000000000479c3 */ /* 0x000e300000002600 */
[----:B------:R-:W2:Y:S01]  /*0090*/  S2UR UR5, SR_CTAID.X ;  /* 0x00000000000579c3 */ /* 0x000ea20000002500 */
[----:B-1----:R-:W-:-:S07]  /*00a0*/  UISETP.GE.AND UP0, UPT, UR10, 0x1, UPT ;  /* 0x000000010a00788c */ /* 0x002fce000bf06270 */
[----:B------:R-:W2:Y:S01]  /*00b0*/  LDC R18, c[0x0][0x360] ;  /* 0x0000d800ff127b82 */ /* 0x000ea20000000800 */
[----:B0-----:R-:W-:Y:S02]  /*00c0*/  IMAD R19, R19, UR4, R17 ;  /* 0x0000000413137c24 */ /* 0x001fe4000f8e0211 */
[----:B--2---:R-:W-:Y:S01]  /*00d0*/  IMAD R18, R18, UR5, R16 ;  /* 0x0000000512127c24 */ /* 0x004fe2000f8e0210 */
[----:B---34-:R-:W-:Y:S06]  /*00e0*/  BRA.U !UP0, `(.L_x_0) ;  /* 0x0000000508c47547 */ /* 0x018fec000b800000 */
[----:B------:R-:W0:Y:S01]  /*00f0*/  S2UR UR7, SR_CgaCtaId ;  /* 0x00000000000779c3 */ /* 0x000e220000008800 */
[----:B------:R-:W1:Y:S01]  /*0100*/  LDCU UR11, c[0x0][0x3a0] ;  /* 0x00007400ff0b77ac */ /* 0x000e620008000800 */
[----:B------:R-:W-:Y:S01]  /*0110*/  MOV R23, RZ ;  /* 0x000000ff00177202 */ /* 0x000fe20000000f00 */
[----:B------:R-:W-:Y:S01]  /*0120*/  IMAD R6, R19, UR10, R16 ;  /* 0x0000000a13067c24 */ /* 0x000fe2000f8e0210 */
[----:B------:R-:W-:Y:S01]  /*0130*/  UMOV UR5, 0x400 ;  /* 0x0000040000057882 */ /* 0x000fe20000000000 */
[----:B------:R-:W-:-:S03]  /*0140*/  UIADD3 UR4, UPT, UPT, UR10, 0x1f, URZ ;  /* 0x0000001f0a047890 */ /* 0x000fc6000fffe0ff */
[----:B------:R-:W2:Y:S01]  /*0150*/  LDC R0, c[0x0][0x3a0] ;  /* 0x0000e800ff007b82 */ /* 0x000ea20000000800 */
[----:B------:R-:W-:Y:S02]  /*0160*/  UIADD3 UR6, UPT, UPT, UR5, 0x1000, URZ ;  /* 0x0000100005067890 */ /* 0x000fe4000fffe0ff */
[----:B------:R-:W-:Y:S01]  /*0170*/  USHF.R.U32.HI UR4, URZ, 0x5, UR4 ;  /* 0x00000005ff047899 */ /* 0x000fe20008011604 */
[----:B------:R-:W3:Y:S04]  /*0180*/  LDCU.64 UR12, c[0x0][0x398] ;  /* 0x00007300ff0c77ac */ /* 0x000ee80008000a00 */
[----:B------:R-:W4:Y:S01]  /*0190*/  LDC.64 R20, c[0x0][0x380] ;  /* 0x0000e000ff147b82 */ /* 0x000f220000000a00 */
[----:B------:R-:W-:Y:S01]  /*01a0*/  UIADD3 UR4, UPT, UPT, -UR4, URZ, URZ ;  /* 0x000000ff04047290 */ /* 0x000fe2000fffe1ff */
[----:B-1----:R-:W-:Y:S01]  /*01b0*/  IMAD R7, R17, UR11, R18 ;  /* 0x0000000b11077c24 */ /* 0x002fe2000f8e0212 */
[----:B0-----:R-:W-:-:S02]  /*01c0*/  ULEA UR5, UR7, UR5, 0x18 ;  /* 0x0000000507057291 */ /* 0x001fc4000f8ec0ff */
[----:B------:R-:W-:-:S04]  /*01d0*/  ULEA UR6, UR7, UR6, 0x18 ;  /* 0x0000000607067291 */ /* 0x000fc8000f8ec0ff */
[C---:B------:R-:W-:Y:S02]  /*01e0*/  LEA R5, R17.reuse, UR5, 0x7 ;  /* 0x0000000511057c11 */ /* 0x040fe4000f8e38ff */
[C---:B------:R-:W-:Y:S02]  /*01f0*/  LEA R2, R16.reuse, UR6, 0x2 ;  /* 0x0000000610027c11 */ /* 0x040fe4000f8e10ff */
[----:B------:R-:W-:Y:S02]  /*0200*/  LEA R4, R16, R5, 0x2 ;  /* 0x0000000510047211 */ /* 0x000fe400078e10ff */
[----:B---3--:R-:W-:-:S07]  /*0210*/  LEA R3, R17, R2, 0x7 ;  /* 0x0000000211037211 */ /* 0x008fce00078e38ff */
.L_x_1:
[----:B------:R-:W-:Y:S01]  /*0220*/  ISETP.GE.AND P0, PT, R17, UR13, PT ;  /* 0x0000000d11007c0c */ /* 0x000fe2000bf06270 */
[----:B------:R-:W-:Y:S01]  /*0230*/  HFMA2 R22, -RZ, RZ, 0, 0 ;  /* 0x00000000ff167431 */ /* 0x000fe200000001ff */
[----:B------:R-:W-:Y:S01]  /*0240*/  ISETP.GE.AND P1, PT, R16, UR13, PT ;  /* 0x0000000d10007c0c */ /* 0x000fe2000bf26270 */
[----:B----4-:R-:W-:Y:S01]  /*0250*/  IMAD.WIDE R8, R6, 0x4, R20 ;  /* 0x0000000406087825 */ /* 0x010fe200078e0214 */
[----:B--2---:R-:W-:Y:S02]  /*0260*/  ISETP.GE.OR P0, PT, R18, R0, P0 ;  /* 0x000000001200720c */ /* 0x004fe40000706670 */
[----:B------:R-:W-:Y:S02]  /*0270*/  ISETP.GE.OR P1, PT, R19, UR12, P1 ;  /* 0x0000000c13007c0c */ /* 0x000fe40008f26670 */
[----:B------:R-:W-:-:S09]  /*0280*/  MOV R27, RZ ;  /* 0x000000ff001b7202 */ /* 0x000fd20000000f00 */
[----:B------:R-:W0:Y:S02]  /*0290*/  @!P0 LDC.64 R10, c[0x0][0x388] ;  /* 0x0000e200ff0a8b82 */ /* 0x000e240000000a00 */
[----:B------:R-:W2:Y:S01]  /*02a0*/  @!P1 LDG.E R27, desc[UR8][R8.64] ;  /* 0x00000008081b9981 */ /* 0x000ea2000c1e1900 */
[----:B0-----:R-:W-:-:S05]  /*02b0*/  @!P0 IMAD.WIDE R10, R7, 0x4, R10 ;  /* 0x00000004070a8825 */ /* 0x001fca00078e020a */
[----:B------:R-:W3:Y:S04]  /*02c0*/  @!P0 LDG.E R22, desc[UR8][R10.64] ;  /* 0x000000080a168981 */ /* 0x000ee8000c1e1900 */
[----:B--2---:R-:W-:Y:S04]  /*02d0*/  STS [R4], R27 ;  /* 0x0000001b04007388 */ /* 0x004fe80000000800 */
[----:B---3--:R-:W-:Y:S01]  /*02e0*/  STS [R3], R22 ;  /* 0x0000001603007388 */ /* 0x008fe20000000800 */
[----:B------:R-:W-:Y:S06]  /*02f0*/  BAR.SYNC.DEFER_BLOCKING 0x0 ;  /* 0x0000000000007b1d */ /* 0x000fec0000010000 */
[----:B------:R-:W-:Y:S04]  /*0300*/  LDS R26, [R2] ;  /* 0x00000000021a7984 */ /* 0x000fe80000000800 */
[----:B------:R-:W0:Y:S04]  /*0310*/  LDS.128 R12, [R5] ;  /* 0x00000000050c7984 */ /* 0x000e280000000c00 */
[----:B------:R-:W1:Y:S04]  /*0320*/  LDS R29, [R2+0x80] ;  /* 0x00008000021d7984 */ /* 0x000e680000000800 */
[----:B------:R-:W2:Y:S04]  /*0330*/  LDS R25, [R2+0x100] ;  /* 0x0001000002197984 */ /* 0x000ea80000000800 */
[----:B------:R-:W3:Y:S04]  /*0340*/  LDS R24, [R2+0x180] ;  /* 0x0001800002187984 */ /* 0x000ee80000000800 */
[----:B------:R-:W-:Y:S04]  /*0350*/  LDS.128 R8, [R5+0x10] ;  /* 0x0000100005087984 */ /* 0x000fe80000000c00 */
[----:B------:R-:W-:Y:S01]  /*0360*/  LDS R22, [R2+0x280] ;  /* 0x0002800002167984 */ /* 0x000fe20000000800 */
[----:B0-----:R-:W-:-:S03]  /*0370*/  FFMA R12, R12, R26, R23 ;  /* 0x0000001a0c0c7223 */ /* 0x001fc60000000017 */
[----:B------:R-:W0:Y:S01]  /*0380*/  LDS R23, [R2+0x200] ;  /* 0x0002000002177984 */ /* 0x000e220000000800 */
[----:B-1----:R-:W-:-:S03]  /*0390*/  FFMA R12, R29, R13, R12 ;  /* 0x0000000d1d0c7223 */ /* 0x002fc6000000000c */
[----:B------:R-:W-:Y:S01]  /*03a0*/  LDS R26, [R2+0xb80] ;  /* 0x000b8000021a7984 */ /* 0x000fe20000000800 */
[----:B--2---:R-:W-:-:S03]  /*03b0*/  FFMA R13, R25, R14, R12 ;  /* 0x0000000e190d7223 */ /* 0x004fc6000000000c */
[----:B------:R-:W1:Y:S01]  /*03c0*/  LDS R25, [R2+0x300] ;  /* 0x0003000002197984 */ /* 0x000e620000000800 */
[----:B---3--:R-:W-:-:S03]  /*03d0*/  FFMA R13, R24, R15, R13 ;  /* 0x0000000f180d7223 */ /* 0x008fc6000000000d */
[----:B------:R-:W2:Y:S01]  /*03e0*/  LDS R24, [R2+0x380] ;  /* 0x0003800002187984 */ /* 0x000ea20000000800 */
[----:B0-----:R-:W-:-:S03]  /*03f0*/  FFMA R27, R8, R23, R13 ;  /* 0x00000017081b7223 */ /* 0x001fc6000000000d */
[----:B------:R-:W-:Y:S04]  /*0400*/  LDS R23, [R2+0x400] ;  /* 0x0004000002177984 */ /* 0x000fe80000000800 */
[----:B------:R-:W0:Y:S01]  /*0410*/  LDS.128 R12, [R5+0x20] ;  /* 0x00002000050c7984 */ /* 0x000e220000000c00 */
[----:B------:R-:W-:-:S03]  /*0420*/  FFMA R8, R22, R9, R27 ;  /* 0x0000000916087223 */ /* 0x000fc6000000001b */
[----:B------:R-:W3:Y:S01]  /*0430*/  LDS R22, [R2+0x480] ;  /* 0x0004800002167984 */ /* 0x000ee20000000800 */
[----:B-1----:R-:W-:-:S03]  /*0440*/  FFMA R9, R25, R10, R8 ;  /* 0x0000000a19097223 */ /* 0x002fc60000000008 */
[----:B------:R-:W1:Y:S01]  /*0450*/  LDS R25, [R2+0x500] ;  /* 0x0005000002197984 */ /* 0x000e620000000800 */
[----:B--2---:R-:W-:-:S03]  /*0460*/  FFMA R9, R24, R11, R9 ;  /* 0x0000000b18097223 */ /* 0x004fc60000000009 */
[----:B------:R-:W2:Y:S01]  /*0470*/  LDS R24, [R2+0x580] ;  /* 0x0005800002187984 */ /* 0x000ea20000000800 */
[----:B0-----:R-:W-:-:S03]  /*0480*/  FFMA R27, R12, R23, R9 ;  /* 0x000000170c1b7223 */ /* 0x001fc60000000009 */
[----:B------:R-:W-:Y:S04]  /*0490*/  LDS R23, [R2+0x600] ;  /* 0x0006000002177984 */ /* 0x000fe80000000800 */
[----:B------:R-:W0:Y:S01]  /*04a0*/  LDS.128 R8, [R5+0x30] ;  /* 0x0000300005087984 */ /* 0x000e220000000c00 */
[----:B---3--:R-:W-:-:S03]  /*04b0*/  FFMA R12, R22, R13, R27 ;  /* 0x0000000d160c7223 */ /* 0x008fc6000000001b */
        /* <DEDUP_REMOVED lines=22> */
[----:B------:R-:W-:Y:S04]  /*0620*/  LDS R27, [R2+0xc00] ;  /* 0x000c0000021b7984 */ /* 0x000fe80000000800 */
[----:B------:R-:W-:Y:S01]  /*0630*/  LDS R24, [R2+0xc80] ;  /* 0x000c800002187984 */ /* 0x000fe20000000800 */
[----:B0-----:R-:W-:-:S03]  /*0640*/  FFMA R23, R8, R23, R13 ;  /* 0x0000001708177223 */ /* 0x001fc6000000000d */
[----:B------:R-:W0:Y:S01]  /*0650*/  LDS.128 R12, [R5+0x60] ;  /* 0x00006000050c7984 */ /* 0x000e220000000c00 */
[----:B---3--:R-:W-:-:S03]  /*0660*/  FFMA R22, R22, R9, R23 ;  /* 0x0000000916167223 */ /* 0x008fc60000000017 */
[----:B------:R-:W2:Y:S01]  /*0670*/  LDS R23, [R2+0xd00] ;  /* 0x000d000002177984 */ /* 0x000ea20000000800 */
[----:B-1----:R-:W-:-:S03]  /*0680*/  FFMA R25, R25, R10, R22 ;  /* 0x0000000a19197223 */ /* 0x002fc60000000016 */
[----:B------:R-:W1:Y:S01]  /*0690*/  LDS R22, [R2+0xd80] ;  /* 0x000d800002167984 */ /* 0x000e620000000800 */
[----:B------:R-:W-:-:S03]  /*06a0*/  FFMA R11, R26, R11, R25 ;  /* 0x0000000b1a0b7223 */ /* 0x000fc60000000019 */
[----:B------:R-:W-:Y:S01]  /*06b0*/  LDS R25, [R2+0xe00] ;  /* 0x000e000002197984 */ /* 0x000fe20000000800 */
[----:B0-----:R-:W-:-:S03]  /*06c0*/  FFMA R27, R12, R27, R11 ;  /* 0x0000001b0c1b7223 */ /* 0x001fc6000000000b */
[----:B------:R-:W0:Y:S01]  /*06d0*/  LDS.128 R8, [R5+0x70] ;  /* 0x0000700005087984 */ /* 0x000e220000000c00 */
[----:B------:R-:W-:-:S03]  /*06e0*/  FFMA R24, R24, R13, R27 ;  /* 0x0000000d18187223 */ /* 0x000fc6000000001b */
[----:B------:R-:W3:Y:S04]  /*06f0*/  LDS R27, [R2+0xe80] ;  /* 0x000e8000021b7984 */ /* 0x000ee80000000800 */
[----:B------:R-:W4:Y:S04]  /*0700*/  LDS R13, [R2+0xf00] ;  /* 0x000f0000020d7984 */ /* 0x000f280000000800 */
[----:B------:R-:W5:Y:S01]  /*0710*/  LDS R12, [R2+0xf80] ;  /* 0x000f8000020c7984 */ /* 0x000f620000000800 */
[----:B--2---:R-:W-:Y:S01]  /*0720*/  FFMA R23, R23, R14, R24 ;  /* 0x0000000e17177223 */ /* 0x004fe20000000018 */
[----:B------:R-:W-:-:S03]  /*0730*/  UIADD3 UR4, UPT, UPT, UR4, 0x1, URZ ;  /* 0x0000000104047890 */ /* 0x000fc6000fffe0ff */
[----:B-1----:R-:W-:Y:S01]  /*0740*/  FFMA R15, R22, R15, R23 ;  /* 0x0000000f160f7223 */ /* 0x002fe20000000017 */
[----:B------:R-:W-:Y:S01]  /*0750*/  UISETP.NE.AND UP0, UPT, UR4, URZ, UPT ;  /* 0x000000ff0400728c */ /* 0x000fe2000bf05270 */
[----:B------:R-:W-:Y:S02]  /*0760*/  IADD3 R17, PT, PT, R17, 0x20, RZ ;  /* 0x0000002011117810 */ /* 0x000fe40007ffe0ff */
[----:B------:R-:W-:Y:S02]  /*0770*/  IADD3 R6, PT, PT, R6, 0x20, RZ ;  /* 0x0000002006067810 */ /* 0x000fe40007ffe0ff */
[----:B------:R-:W-:Y:S02]  /*0780*/  IADD3 R16, PT, PT, R16, 0x20, RZ ;  /* 0x0000002010107810 */ /* 0x000fe40007ffe0ff */
[----:B------:R-:W-:Y:S01]  /*0790*/  LEA R7, R0, R7, 0x5 ;  /* 0x0000000700077211 */ /* 0x000fe200078e28ff */
[----:B0-----:R-:W-:-:S04]  /*07a0*/  FFMA R8, R8, R25, R15 ;  /* 0x0000001908087223 */ /* 0x001fc8000000000f */
[----:B---3--:R-:W-:-:S04]  /*07b0*/  FFMA R8, R27, R9, R8 ;  /* 0x000000091b087223 */ /* 0x008fc80000000008 */
[----:B----4-:R-:W-:-:S04]  /*07c0*/  FFMA R13, R13, R10, R8 ;  /* 0x0000000a0d0d7223 */ /* 0x010fc80000000008 */
[----:B-----5:R-:W-:Y:S01]  /*07d0*/  FFMA R23, R12, R11, R13 ;  /* 0x0000000b0c177223 */ /* 0x020fe2000000000d */
[----:B------:R-:W-:Y:S06]  /*07e0*/  BAR.SYNC.DEFER_BLOCKING 0x0 ;  /* 0x0000000000007b1d */ /* 0x000fec0000010000 */
[----:B------:R-:W-:Y:S05]  /*07f0*/  BRA.U UP0, `(.L_x_1) ;  /* 0xfffffff900887547 */ /* 0x000fea000b83ffff */
.L_x_0:
[----:B------:R-:W0:Y:S01]  /*0800*/  LDCU UR4, c[0x0][0x398] ;  /* 0x00007300ff0477ac */ /* 0x000e220008000800 */
[----:B------:R-:W-:-:S04]  /*0810*/  ISETP.GE.AND P0, PT, R18, UR14, PT ;  /* 0x0000000e12007c0c */ /* 0x000fc8000bf06270 */
[----:B0-----:R-:W-:-:S13]  /*0820*/  ISETP.GE.OR P0, PT, R19, UR4, P0 ;  /* 0x0000000413007c0c */ /* 0x001fda0008706670 */
[----:B------:R-:W-:Y:S05]  /*0830*/  @P0 EXIT ;  /* 0x000000000000094d */ /* 0x000fea0003800000 */
[----:B------:R-:W0:Y:S01]  /*0840*/  LDC.64 R2, c[0x0][0x390] ;  /* 0x0000e400ff027b82 */ /* 0x000e220000000a00 */
[----:B------:R-:W-:-:S04]  /*0850*/  IMAD R19, R19, UR14, R18 ;  /* 0x0000000e13137c24 */ /* 0x000fc8000f8e0212 */
[----:B0-----:R-:W-:-:S05]  /*0860*/  IMAD.WIDE R2, R19, 0x4, R2 ;  /* 0x0000000413027825 */ /* 0x001fca00078e0202 */
[----:B------:R-:W-:Y:S01]  /*0870*/  STG.E desc[UR8][R2.64], R23 ;  /* 0x0000001702007986 */ /* 0x000fe2000c101908 */
[----:B------:R-:W-:Y:S05]  /*0880*/  EXIT ;  /* 0x000000000000794d */ /* 0x000fea0003800000 */
.L_x_2:
[----:B------:R-:W-:-:S00]  /*0890*/  BRA `(.L_x_2) ;  /* 0xfffffffc00fc7947 */ /* 0x000fc0000383ffff */
[----:B------:R-:W-:-:S00]  /*08a0*/  NOP ;  /* 0x0000000000007918 */ /* 0x000fc00000000000 */
        /* <DEDUP_REMOVED lines=13> */
.L_x_3:


//--------------------- .nv.shared._Z16gemmTilingKernelPKfS0_Pfiii --------------------------
	.section	.nv.shared._Z16gemmTilingKernelPKfS0_Pfiii,"aw",@nobits
	.sectionflags	@""
	.align	4
.nv.shared._Z16gemmTilingKernelPKfS0_Pfiii:
	.zero		9216


//--------------------- .nv.shared.reserved.0     --------------------------
	.section	.nv.shared.reserved.0,"aw",@nobits
	.weak		__nv_reservedSMEM_offset_0_alias
	.size		__nv_reservedSMEM_offset_0_alias, 0, 64
	.other		__nv_reservedSMEM_offset_0_alias,@"STO_CUDA_RESERVED_SHARED STV_DEFAULT"
__nv_reservedSMEM_offset_0_alias:
	.zero		0
	.zero		64


//--------------------- .nv.constant0._Z16gemmTilingKernelPKfS0_Pfiii --------------------------
	.section	.nv.constant0._Z16gemmTilingKernelPKfS0_Pfiii,"a",@progbits
	.sectionflags	@""
	.align	4
.nv.constant0._Z16gemmTilingKernelPKfS0_Pfiii:
	.zero		932


//--------------------- SYMBOLS --------------------------

	.type		.nv.reservedSmem.offset0,@object
	.size		.nv.reservedSmem.offset0,0x4
	.type		.nv.reservedSmem.cap,@object
	.size		.nv.reservedSmem.cap,0x4
